	.headerflags	@"EF_CUDA_TEXMODE_UNIFIED EF_CUDA_64BIT_ADDRESS EF_CUDA_ACCELERATORS EF_CUDA_SM90 EF_CUDA_VIRTUAL_SM(EF_CUDA_SM90)"
	.elftype	@"ET_EXEC"


//--------------------- .nv.info                  --------------------------
	.section	.nv.info,"",@"SHT_CUDA_INFO"
	.align	4


	//----- nvinfo : EIATTR_REGCOUNT
	.align		4
        /*0000*/ 	.byte	0x04, 0x2f
        /*0002*/ 	.short	(.L_1 - .L_0)
	.align		4
.L_0:
        /*0004*/ 	.word	index@(triton_poi_fused_avg_pool2d_3)
        /*0008*/ 	.word	0x00000018


	//----- nvinfo : EIATTR_MIN_STACK_SIZE
	.align		4
.L_1:
        /*000c*/ 	.byte	0x04, 0x12
        /*000e*/ 	.short	(.L_3 - .L_2)
	.align		4
.L_2:
        /*0010*/ 	.word	index@(triton_poi_fused_avg_pool2d_3)
        /*0014*/ 	.word	0x00000000


	//----- nvinfo : EIATTR_FRAME_SIZE
	.align		4
.L_3:
        /*0018*/ 	.byte	0x04, 0x11
        /*001a*/ 	.short	(.L_5 - .L_4)
	.align		4
.L_4:
        /*001c*/ 	.word	index@(triton_poi_fused_avg_pool2d_3)
        /*0020*/ 	.word	0x00000000


	//----- nvinfo : EIATTR_MIN_STACK_SIZE
	.align		4
.L_5:
        /*0024*/ 	.byte	0x04, 0x12
        /*0026*/ 	.short	(.L_7 - .L_6)
	.align		4
.L_6:
        /*0028*/ 	.word	index@(triton_poi_fused_avg_pool2d_3)
        /*002c*/ 	.word	0x00000000
.L_7:


//--------------------- .nv.info.triton_poi_fused_avg_pool2d_3 --------------------------
	.section	.nv.info.triton_poi_fused_avg_pool2d_3,"",@"SHT_CUDA_INFO"
	.sectionflags	@""
	.align	4


	//----- nvinfo : EIATTR_CUDA_API_VERSION
	.align		4
        /*0000*/ 	.byte	0x04, 0x37
        /*0002*/ 	.short	(.L_9 - .L_8)
.L_8:
        /*0004*/ 	.word	0x0000007c


	//----- nvinfo : EIATTR_KPARAM_INFO
	.align		4
.L_9:
        /*0008*/ 	.byte	0x04, 0x17
        /*000a*/ 	.short	(.L_11 - .L_10)
.L_10:
        /*000c*/ 	.word	0x00000000
        /*0010*/ 	.short	0x0002
        /*0012*/ 	.short	0x0010
        /*0014*/ 	.byte	0x00, 0xf0, 0x11, 0x00


	//----- nvinfo : EIATTR_KPARAM_INFO
	.align		4
.L_11:
        /*0018*/ 	.byte	0x04, 0x17
        /*001a*/ 	.short	(.L_13 - .L_12)
.L_12:
        /*001c*/ 	.word	0x00000000
        /*0020*/ 	.short	0x0001
        /*0022*/ 	.short	0x0008
        /*0024*/ 	.byte	0x00, 0xf4, 0x21, 0x00


	//----- nvinfo : EIATTR_KPARAM_INFO
	.align		4
.L_13:
        /*0028*/ 	.byte	0x04, 0x17
        /*002a*/ 	.short	(.L_15 - .L_14)
.L_14:
        /*002c*/ 	.word	0x00000000
        /*0030*/ 	.short	0x0000
        /*0032*/ 	.short	0x0000
        /*0034*/ 	.byte	0x00, 0xf4, 0x21, 0x00


	//----- nvinfo : EIATTR_SPARSE_MMA_MASK
	.align		4
.L_15:
        /*0038*/ 	.byte	0x03, 0x50
        /*003a*/ 	.short	0x0000


	//----- nvinfo : EIATTR_MAXREG_COUNT
	.align		4
        /*003c*/ 	.byte	0x03, 0x1b
        /*003e*/ 	.short	0x00ff


	//----- nvinfo : EIATTR_EXIT_INSTR_OFFSETS
	.align		4
        /*0040*/ 	.byte	0x04, 0x1c
        /*0042*/ 	.short	(.L_17 - .L_16)


	//   ....[0]....
.L_16:
        /*0044*/ 	.word	0x00000330


	//----- nvinfo : EIATTR_REQNTID
	.align		4
.L_17:
        /*0048*/ 	.byte	0x04, 0x10
        /*004a*/ 	.short	(.L_19 - .L_18)
.L_18:
        /*004c*/ 	.word	0x00000080
        /*0050*/ 	.word	0x00000001
        /*0054*/ 	.word	0x00000001


	//----- nvinfo : EIATTR_CBANK_PARAM_SIZE
	.align		4
.L_19:
        /*0058*/ 	.byte	0x03, 0x19
        /*005a*/ 	.short	0x0014


	//----- nvinfo : EIATTR_PARAM_CBANK
	.align		4
        /*005c*/ 	.byte	0x04, 0x0a
        /*005e*/ 	.short	(.L_21 - .L_20)
	.align		4
.L_20:
        /*0060*/ 	.word	index@(.nv.constant0.triton_poi_fused_avg_pool2d_3)
        /*0064*/ 	.short	0x0210
        /*0066*/ 	.short	0x0014


	//----- nvinfo : EIATTR_SW_WAR
	.align		4
.L_21:
        /*0068*/ 	.byte	0x04, 0x36
        /*006a*/ 	.short	(.L_23 - .L_22)
.L_22:
        /*006c*/ 	.word	0x00000008
.L_23:


//--------------------- .nv.callgraph             --------------------------
	.section	.nv.callgraph,"",@"SHT_CUDA_CALLGRAPH"
	.align	4
	.sectionentsize	8
	.align		4
        /*0000*/ 	.word	0x00000000
	.align		4
        /*0004*/ 	.word	0xffffffff
	.align		4
        /*0008*/ 	.word	0x00000000
	.align		4
        /*000c*/ 	.word	0xfffffffe
	.align		4
        /*0010*/ 	.word	0x00000000
	.align		4
        /*0014*/ 	.word	0xfffffffd
	.align		4
        /*0018*/ 	.word	0x00000000
	.align		4
        /*001c*/ 	.word	0xfffffffc


//--------------------- .text.triton_poi_fused_avg_pool2d_3 --------------------------
	.section	.text.triton_poi_fused_avg_pool2d_3,"ax",@progbits
	.align	128
        .global         triton_poi_fused_avg_pool2d_3
        .type           triton_poi_fused_avg_pool2d_3,@function
        .size           triton_poi_fused_avg_pool2d_3,(.L_x_1 - triton_poi_fused_avg_pool2d_3)
        .other          triton_poi_fused_avg_pool2d_3,@"STO_CUDA_ENTRY STV_DEFAULT"
triton_poi_fused_avg_pool2d_3:
.text.triton_poi_fused_avg_pool2d_3:
[----:B------:R-:W-:Y:S01]  /*0000*/  LDC R1, c[0x0][0x28] ;  /* 0x00000a00ff017b82 */ /* 0x000fe20000000800 */
[----:B------:R-:W1:Y:S07]  /*0010*/  S2R R0, SR_TID.X ;  /* 0x0000000000007919 */ /* 0x000e6e0000002100 */
[----:B------:R-:W2:Y:S01]  /*0020*/  LDC.64 R2, c[0x0][0x210] ;  /* 0x00008400ff027b82 */ /* 0x000ea20000000a00 */
[----:B------:R-:W-:Y:S01]  /*0030*/  ULDC.64 UR4, c[0x0][0x208] ;  /* 0x0000820000047ab9 */ /* 0x000fe20000000a00 */
[----:B------:R-:W3:Y:S01]  /*0040*/  S2R R7, SR_CTAID.X ;  /* 0x0000000000077919 */ /* 0x000ee20000002500 */
[----:B-1----:R-:W-:-:S04]  /*0050*/  SHF.L.U32 R0, R0, 0x1, RZ ;  /* 0x0000000100007819 */ /* 0x002fc800000006ff */
[----:B------:R-:W-:Y:S02]  /*0060*/  LOP3.LUT R0, R0, 0xfe, RZ, 0xc0, !PT ;  /* 0x000000fe00007812 */ /* 0x000fe400078ec0ff */
[----:B---3--:R-:W-:Y:S02]  /*0070*/  SHF.R.S32.HI R9, RZ, 0x17, R7 ;  /* 0x00000017ff097819 */ /* 0x008fe40000011407 */
[----:B------:R-:W-:Y:S02]  /*0080*/  LEA R0, R7, R0, 0x8 ;  /* 0x0000000007007211 */ /* 0x000fe400078e40ff */
[----:B------:R-:W-:Y:S02]  /*0090*/  SGXT R9, R9, 0x1 ;  /* 0x000000010909781a */ /* 0x000fe40000000200 */
[----:B------:R-:W-:Y:S02]  /*00a0*/  SHF.R.S32.HI R5, RZ, 0x1f, R0 ;  /* 0x0000001fff057819 */ /* 0x000fe40000011400 */
[----:B------:R-:W-:-:S02]  /*00b0*/  IADD3 R4, R0, 0x1, RZ ;  /* 0x0000000100047810 */ /* 0x000fc40007ffe0ff */
[----:B------:R-:W-:Y:S02]  /*00c0*/  LEA.HI R5, R5, R0, RZ, 0x4 ;  /* 0x0000000005057211 */ /* 0x000fe400078f20ff */
[----:B------:R-:W-:Y:S02]  /*00d0*/  LEA.HI R9, R9, R4, RZ, 0x4 ;  /* 0x0000000409097211 */ /* 0x000fe400078f20ff */
[C---:B------:R-:W-:Y:S01]  /*00e0*/  LOP3.LUT R7, R5.reuse, 0x7ffffff0, RZ, 0xc0, !PT ;  /* 0x7ffffff005077812 */ /* 0x040fe200078ec0ff */
[----:B------:R-:W-:Y:S01]  /*00f0*/  IMAD.SHL.U32 R5, R5, 0x4, RZ ;  /* 0x0000000405057824 */ /* 0x000fe200078e00ff */
[----:B------:R-:W-:Y:S02]  /*0100*/  LOP3.LUT R9, R9, 0x7ffffff0, RZ, 0xc0, !PT ;  /* 0x7ffffff009097812 */ /* 0x000fe400078ec0ff */
[----:B------:R-:W-:Y:S02]  /*0110*/  IADD3 R7, R0, -R7, RZ ;  /* 0x8000000700077210 */ /* 0x000fe40007ffe0ff */
[----:B------:R-:W-:Y:S01]  /*0120*/  LOP3.LUT R8, R5, 0xffffffc0, RZ, 0xc0, !PT ;  /* 0xffffffc005087812 */ /* 0x000fe200078ec0ff */
[----:B------:R-:W-:-:S03]  /*0130*/  IMAD.IADD R9, R4, 0x1, -R9 ;  /* 0x0000000104097824 */ /* 0x000fc600078e0a09 */
[-C--:B------:R-:W-:Y:S02]  /*0140*/  LEA R5, R7, R8.reuse, 0x1 ;  /* 0x0000000807057211 */ /* 0x080fe400078e08ff */
[----:B------:R-:W-:Y:S02]  /*0150*/  LEA R11, R9, R8, 0x1 ;  /* 0x00000008090b7211 */ /* 0x000fe400078e08ff */
[----:B------:R-:W-:Y:S01]  /*0160*/  IADD3 R13, R5, 0x20, RZ ;  /* 0x00000020050d7810 */ /* 0x000fe20007ffe0ff */
[----:B--2---:R-:W-:Y:S01]  /*0170*/  IMAD.WIDE R6, R5, 0x4, R2 ;  /* 0x0000000405067825 */ /* 0x004fe200078e0202 */
[----:B------:R-:W-:-:S03]  /*0180*/  IADD3 R21, R11, 0x21, RZ ;  /* 0x000000210b157810 */ /* 0x000fc60007ffe0ff */
[C---:B------:R-:W-:Y:S01]  /*0190*/  VIADD R15, R11.reuse, 0x20 ;  /* 0x000000200b0f7836 */ /* 0x040fe20000000000 */
[----:B------:R-:W-:Y:S01]  /*01a0*/  IADD3 R19, R5, 0x21, RZ ;  /* 0x0000002105137810 */ /* 0x000fe20007ffe0ff */
[--C-:B------:R-:W-:Y:S01]  /*01b0*/  IMAD.WIDE R8, R11, 0x4, R2.reuse ;  /* 0x000000040b087825 */ /* 0x100fe200078e0202 */
[----:B------:R-:W2:Y:S03]  /*01c0*/  LDG.E.EL R4, desc[UR4][R6.64] ;  /* 0x0000000406047981 */ /* 0x000ea6000c2e1900 */
[--C-:B------:R-:W-:Y:S01]  /*01d0*/  IMAD.WIDE R10, R13, 0x4, R2.reuse ;  /* 0x000000040d0a7825 */ /* 0x100fe200078e0202 */
[----:B------:R1:W2:Y:S03]  /*01e0*/  LDG.E.EL R17, desc[UR4][R6.64+0x4] ;  /* 0x0000040406117981 */ /* 0x0002a6000c2e1900 */
[--C-:B------:R-:W-:Y:S01]  /*01f0*/  IMAD.WIDE R12, R15, 0x4, R2.reuse ;  /* 0x000000040f0c7825 */ /* 0x100fe200078e0202 */
[----:B------:R-:W3:Y:S04]  /*0200*/  LDG.E.EL R5, desc[UR4][R8.64] ;  /* 0x0000000408057981 */ /* 0x000ee8000c2e1900 */
[----:B------:R-:W3:Y:S01]  /*0210*/  LDG.E.EL R16, desc[UR4][R8.64+0x4] ;  /* 0x0000040408107981 */ /* 0x000ee2000c2e1900 */
[----:B------:R-:W-:-:S03]  /*0220*/  IMAD.WIDE R14, R19, 0x4, R2 ;  /* 0x00000004130e7825 */ /* 0x000fc600078e0202 */
[----:B------:R-:W4:Y:S01]  /*0230*/  LDG.E.EL R10, desc[UR4][R10.64] ;  /* 0x000000040a0a7981 */ /* 0x000f22000c2e1900 */
[----:B-1----:R-:W-:Y:S02]  /*0240*/  IMAD.WIDE R6, R21, 0x4, R2 ;  /* 0x0000000415067825 */ /* 0x002fe400078e0202 */
[----:B------:R-:W1:Y:S01]  /*0250*/  LDC.64 R2, c[0x0][0x218] ;  /* 0x00008600ff027b82 */ /* 0x000e620000000a00 */
[----:B------:R-:W5:Y:S04]  /*0260*/  LDG.E.EL R12, desc[UR4][R12.64] ;  /* 0x000000040c0c7981 */ /* 0x000f68000c2e1900 */
[----:B------:R-:W5:Y:S04]  /*0270*/  LDG.E.EL R14, desc[UR4][R14.64] ;  /* 0x000000040e0e7981 */ /* 0x000f68000c2e1900 */
[----:B------:R-:W5:Y:S01]  /*0280*/  LDG.E.EL R6, desc[UR4][R6.64] ;  /* 0x0000000406067981 */ /* 0x000f62000c2e1900 */
[----:B-1----:R-:W-:-:S04]  /*0290*/  IMAD.WIDE R2, R0, 0x4, R2 ;  /* 0x0000000400027825 */ /* 0x002fc800078e0202 */
[----:B--2---:R-:W-:Y:S01]  /*02a0*/  FADD R17, R4, R17 ;  /* 0x0000001104117221 */ /* 0x004fe20000000000 */
[----:B---3--:R-:W-:-:S03]  /*02b0*/  FADD R5, R5, R16 ;  /* 0x0000001005057221 */ /* 0x008fc60000000000 */
[----:B----4-:R-:W-:Y:S01]  /*02c0*/  FADD R17, R10, R17 ;  /* 0x000000110a117221 */ /* 0x010fe20000000000 */
[----:B-----5:R-:W-:-:S03]  /*02d0*/  FADD R5, R12, R5 ;  /* 0x000000050c057221 */ /* 0x020fc60000000000 */
[----:B------:R-:W-:Y:S01]  /*02e0*/  FADD R17, R14, R17 ;  /* 0x000000110e117221 */ /* 0x000fe20000000000 */
[----:B------:R-:W-:-:S03]  /*02f0*/  FADD R5, R6, R5 ;  /* 0x0000000506057221 */ /* 0x000fc60000000000 */
[----:B------:R-:W-:Y:S01]  /*0300*/  FMUL R4, R17, 0.25 ;  /* 0x3e80000011047820 */ /* 0x000fe20000400000 */
[----:B------:R-:W-:-:S05]  /*0310*/  FMUL R5, R5, 0.25 ;  /* 0x3e80000005057820 */ /* 0x000fca0000400000 */
[----:B------:R-:W-:Y:S01]  /*0320*/  STG.E.64 desc[UR4][R2.64], R4 ;  /* 0x0000000402007986 */ /* 0x000fe2000c101b04 */
[----:B------:R-:W-:Y:S05]  /*0330*/  EXIT ;  /* 0x000000000000794d */ /* 0x000fea0003800000 */
.L_x_0:
[----:B------:R-:W-:-:S00]  /*0340*/  BRA `(.L_x_0) ;  /* 0xfffffffc00fc7947 */ /* 0x000fc0000383ffff */
[----:B------:R-:W-:-:S00]  /*0350*/  NOP ;  /* 0x0000000000007918 */ /* 0x000fc00000000000 */
        /* <DEDUP_REMOVED lines=10> */
.L_x_1:


//--------------------- .nv.constant0.triton_poi_fused_avg_pool2d_3 --------------------------
	.section	.nv.constant0.triton_poi_fused_avg_pool2d_3,"a",@progbits
	.sectionflags	@""
	.align	4
.nv.constant0.triton_poi_fused_avg_pool2d_3:
	.zero		548
